//
// Generated by NVIDIA NVVM Compiler
//
// Compiler Build ID: CL-36424714
// Cuda compilation tools, release 13.0, V13.0.88
// Based on NVVM 20.0.0
//

.version 9.0
.target sm_100
.address_size 64

	// .globl	_Z33multiple_branches_for_loop_kerneliPiS_S_

.visible .entry _Z33multiple_branches_for_loop_kerneliPiS_S_(
	.param .u32 _Z33multiple_branches_for_loop_kerneliPiS_S__param_0,
	.param .u64 .ptr .align 1 _Z33multiple_branches_for_loop_kerneliPiS_S__param_1,
	.param .u64 .ptr .align 1 _Z33multiple_branches_for_loop_kerneliPiS_S__param_2,
	.param .u64 .ptr .align 1 _Z33multiple_branches_for_loop_kerneliPiS_S__param_3
)
{
	.reg .pred 	%p<7>;
	.reg .b32 	%r<21>;
	.reg .b64 	%rd<7>;

	ld.param.u32 	%r3, [_Z33multiple_branches_for_loop_kerneliPiS_S__param_0];
	ld.param.u64 	%rd4, [_Z33multiple_branches_for_loop_kerneliPiS_S__param_1];
	ld.param.u64 	%rd5, [_Z33multiple_branches_for_loop_kerneliPiS_S__param_2];
	ld.param.u64 	%rd6, [_Z33multiple_branches_for_loop_kerneliPiS_S__param_3];
	mov.u32 	%r4, %ctaid.x;
	mov.u32 	%r5, %ntid.x;
	mul.lo.s32 	%r6, %r4, %r5;
	mov.u32 	%r7, %tid.x;
	neg.s32 	%r8, %r7;
	setp.ne.s32 	%p1, %r6, %r8;
	setp.lt.s32 	%p2, %r3, 1;
	or.pred  	%p3, %p1, %p2;
	@%p3 bra 	$L__BB0_8;
	cvta.to.global.u64 	%rd1, %rd4;
	cvta.to.global.u64 	%rd2, %rd5;
	cvta.to.global.u64 	%rd3, %rd6;
	mov.b32 	%r20, 0;
$L__BB0_2:
	mul.hi.u32 	%r11, %r20, -1431655765;
	shr.u32 	%r12, %r11, 1;
	mul.lo.s32 	%r13, %r12, 3;
	sub.s32 	%r10, %r20, %r13;
	setp.eq.s32 	%p4, %r10, 2;
	@%p4 bra 	$L__BB0_6;
	setp.eq.s32 	%p5, %r10, 1;
	@%p5 bra 	$L__BB0_5;
	ld.global.u32 	%r18, [%rd1];
	add.s32 	%r19, %r18, 1;
	st.global.u32 	[%rd1], %r19;
	bra.uni 	$L__BB0_7;
$L__BB0_5:
	ld.global.u32 	%r16, [%rd2];
	add.s32 	%r17, %r16, 1;
	st.global.u32 	[%rd2], %r17;
	bra.uni 	$L__BB0_7;
$L__BB0_6:
	ld.global.u32 	%r14, [%rd3];
	add.s32 	%r15, %r14, 1;
	st.global.u32 	[%rd3], %r15;
$L__BB0_7:
	add.s32 	%r20, %r20, 1;
	setp.ne.s32 	%p6, %r20, %r3;
	@%p6 bra 	$L__BB0_2;
$L__BB0_8:
	ret;

}


// ===== COMPILED SASS (sm_100) =====

	.target	sm_100

	.elftype	@"ET_EXEC"


//--------------------- .note.nv.tkinfo           --------------------------
	.section	.note.nv.tkinfo,"",@"SHT_NOTE"
	.sectionflags	@"SHF_NOTE_NV_TKINFO"
	.tkinfo
        /*0018*/ 	.word	0x00000002
        /*0030*/ 	.string	""
        /*0030*/ 	.string	"ptxas"
        /*0030*/ 	.string	"Cuda compilation tools, release 13.0, V13.0.88"
        /*0030*/ 	.string	"Build cuda_13.0.r13.0/compiler.36424714_0"
        /*0030*/ 	.string	"-arch sm_100 -m 64 "



//--------------------- .note.nv.cuinfo           --------------------------
	.section	.note.nv.cuinfo,"",@"SHT_NOTE"
	.sectionflags	@"SHF_NOTE_NV_CUINFO"
        /*0018*/ 	.short	0x0002
        /*001a*/ 	.short	0x0064
        /*001c*/ 	.short	0x0082
	.zero		2


//--------------------- .nv.info                  --------------------------
	.section	.nv.info,"",@"SHT_CUDA_INFO"
	.align	4


	//----- nvinfo : EIATTR_REGCOUNT
	.align		4
        /*0000*/ 	.byte	0x04, 0x2f
        /*0002*/ 	.short	(.L_1 - .L_0)
	.align		4
.L_0:
        /*0004*/ 	.word	index@(_Z33multiple_branches_for_loop_kerneliPiS_S_)
        /*0008*/ 	.word	0x0000000c


	//----- nvinfo : EIATTR_FRAME_SIZE
	.align		4
.L_1:
        /*000c*/ 	.byte	0x04, 0x11
        /*000e*/ 	.short	(.L_3 - .L_2)
	.align		4
.L_2:
        /*0010*/ 	.word	index@(_Z33multiple_branches_for_loop_kerneliPiS_S_)
        /*0014*/ 	.word	0x00000000


	//----- nvinfo : EIATTR_MIN_STACK_SIZE
	.align		4
.L_3:
        /*0018*/ 	.byte	0x04, 0x12
        /*001a*/ 	.short	(.L_5 - .L_4)
	.align		4
.L_4:
        /*001c*/ 	.word	index@(_Z33multiple_branches_for_loop_kerneliPiS_S_)
        /*0020*/ 	.word	0x00000000
.L_5:


//--------------------- .nv.compat                --------------------------
	.section	.nv.compat,"",@"SHT_CUDA_COMPAT_INFO"
	.align	4
        /*0000*/ 	.byte	0x02, 0x09, 0x00, 0x00, 0x02, 0x02, 0x01, 0x00, 0x02, 0x05, 0x05, 0x00, 0x03, 0x07, 0x01, 0x01
        /*0010*/ 	.byte	0x02, 0x03, 0x00, 0x00, 0x02, 0x06, 0x01, 0x00, 0x04, 0x0b, 0x08, 0x00, 0x09, 0x00, 0x00, 0x00
        /*0020*/ 	.byte	0x00, 0x00, 0x00, 0x00


//--------------------- .nv.info._Z33multiple_branches_for_loop_kerneliPiS_S_ --------------------------
	.section	.nv.info._Z33multiple_branches_for_loop_kerneliPiS_S_,"",@"SHT_CUDA_INFO"
	.sectionflags	@""
	.align	4


	//----- nvinfo : EIATTR_CUDA_API_VERSION
	.align		4
        /*0000*/ 	.byte	0x04, 0x37
        /*0002*/ 	.short	(.L_7 - .L_6)
.L_6:
        /*0004*/ 	.word	0x00000082


	//----- nvinfo : EIATTR_KPARAM_INFO
	.align		4
.L_7:
        /*0008*/ 	.byte	0x04, 0x17
        /*000a*/ 	.short	(.L_9 - .L_8)
.L_8:
        /*000c*/ 	.word	0x00000000
        /*0010*/ 	.short	0x0003
        /*0012*/ 	.short	0x0018
        /*0014*/ 	.byte	0x00, 0xf5, 0x21, 0x00


	//----- nvinfo : EIATTR_KPARAM_INFO
	.align		4
.L_9:
        /*0018*/ 	.byte	0x04, 0x17
        /*001a*/ 	.short	(.L_11 - .L_10)
.L_10:
        /*001c*/ 	.word	0x00000000
        /*0020*/ 	.short	0x0002
        /*0022*/ 	.short	0x0010
        /*0024*/ 	.byte	0x00, 0xf5, 0x21, 0x00


	//----- nvinfo : EIATTR_KPARAM_INFO
	.align		4
.L_11:
        /*0028*/ 	.byte	0x04, 0x17
        /*002a*/ 	.short	(.L_13 - .L_12)
.L_12:
        /*002c*/ 	.word	0x00000000
        /*0030*/ 	.short	0x0001
        /*0032*/ 	.short	0x0008
        /*0034*/ 	.byte	0x00, 0xf5, 0x21, 0x00


	//----- nvinfo : EIATTR_KPARAM_INFO
	.align		4
.L_13:
        /*0038*/ 	.byte	0x04, 0x17
        /*003a*/ 	.short	(.L_15 - .L_14)
.L_14:
        /*003c*/ 	.word	0x00000000
        /*0040*/ 	.short	0x0000
        /*0042*/ 	.short	0x0000
        /*0044*/ 	.byte	0x00, 0xf0, 0x11, 0x00


	//----- nvinfo : EIATTR_SPARSE_MMA_MASK
	.align		4
.L_15:
        /*0048*/ 	.byte	0x03, 0x50
        /*004a*/ 	.short	0x0000


	//----- nvinfo : EIATTR_MAXREG_COUNT
	.align		4
        /*004c*/ 	.byte	0x03, 0x1b
        /*004e*/ 	.short	0x00ff


	//----- nvinfo : EIATTR_MERCURY_ISA_VERSION
	.align		4
        /*0050*/ 	.byte	0x03, 0x5f
        /*0052*/ 	.short	0x0101


	//----- nvinfo : EIATTR_VRC_CTA_INIT_COUNT
	.align		4
        /*0054*/ 	.byte	0x02, 0x4a
	.zero		1
	.zero		1


	//----- nvinfo : EIATTR_EXIT_INSTR_OFFSETS
	.align		4
        /*0058*/ 	.byte	0x04, 0x1c
        /*005a*/ 	.short	(.L_17 - .L_16)


	//   ....[0]....
.L_16:
        /*005c*/ 	.word	0x00000090


	//   ....[1]....
        /*0060*/ 	.word	0x00000230


	//----- nvinfo : EIATTR_CBANK_PARAM_SIZE
	.align		4
.L_17:
        /*0064*/ 	.byte	0x03, 0x19
        /*0066*/ 	.short	0x0020


	//----- nvinfo : EIATTR_PARAM_CBANK
	.align		4
        /*0068*/ 	.byte	0x04, 0x0a
        /*006a*/ 	.short	(.L_19 - .L_18)
	.align		4
.L_18:
        /*006c*/ 	.word	index@(.nv.constant0._Z33multiple_branches_for_loop_kerneliPiS_S_)
        /*0070*/ 	.short	0x0380
        /*0072*/ 	.short	0x0020


	//----- nvinfo : EIATTR_SW_WAR
	.align		4
.L_19:
        /*0074*/ 	.byte	0x04, 0x36
        /*0076*/ 	.short	(.L_21 - .L_20)
.L_20:
        /*0078*/ 	.word	0x00000008
.L_21:


//--------------------- .nv.callgraph             --------------------------
	.section	.nv.callgraph,"",@"SHT_CUDA_CALLGRAPH"
	.align	4
	.sectionentsize	8
	.align		4
        /*0000*/ 	.word	0x00000000
	.align		4
        /*0004*/ 	.word	0xffffffff
	.align		4
        /*0008*/ 	.word	0x00000000
	.align		4
        /*000c*/ 	.word	0xfffffffe
	.align		4
        /*0010*/ 	.word	0x00000000
	.align		4
        /*0014*/ 	.word	0xfffffffd
	.align		4
        /*0018*/ 	.word	0x00000000
	.align		4
        /*001c*/ 	.word	0xfffffffc


//--------------------- .text._Z33multiple_branches_for_loop_kerneliPiS_S_ --------------------------
	.section	.text._Z33multiple_branches_for_loop_kerneliPiS_S_,"ax",@progbits
	.align	128
        .global         _Z33multiple_branches_for_loop_kerneliPiS_S_
        .type           _Z33multiple_branches_for_loop_kerneliPiS_S_,@function
        .size           _Z33multiple_branches_for_loop_kerneliPiS_S_,(.L_x_4 - _Z33multiple_branches_for_loop_kerneliPiS_S_)
        .other          _Z33multiple_branches_for_loop_kerneliPiS_S_,@"STO_CUDA_ENTRY STV_DEFAULT"
_Z33multiple_branches_for_loop_kerneliPiS_S_:
.text._Z33multiple_branches_for_loop_kerneliPiS_S_:
[----:B------:R-:W-:Y:S01]  /*0000*/  LDC R1, c[0x0][0x37c] ;  /* 0x0000df00ff017b82 */ /* 0x000fe20000000800 */
[----:B------:R-:W0:Y:S07]  /*0010*/  S2R R0, SR_TID.X ;  /* 0x0000000000007919 */ /* 0x000e2e0000002100 */
[----:B------:R-:W1:Y:S01]  /*0020*/  S2UR UR4, SR_CTAID.X ;  /* 0x00000000000479c3 */ /* 0x000e620000002500 */
[----:B------:R-:W1:Y:S07]  /*0030*/  LDCU UR5, c[0x0][0x360] ;  /* 0x00006c00ff0577ac */ /* 0x000e6e0008000800 */
[----:B------:R-:W2:Y:S01]  /*0040*/  LDC R2, c[0x0][0x380] ;  /* 0x0000e000ff027b82 */ /* 0x000ea20000000800 */
[----:B-1----:R-:W-:Y:S01]  /*0050*/  UIMAD UR4, UR4, UR5, URZ ;  /* 0x00000005040472a4 */ /* 0x002fe2000f8e02ff */
[----:B0-----:R-:W-:Y:S01]  /*0060*/  IMAD.MOV R0, RZ, RZ, -R0 ;  /* 0x000000ffff007224 */ /* 0x001fe200078e0a00 */
[----:B--2---:R-:W-:-:S04]  /*0070*/  ISETP.GE.AND P0, PT, R2, 0x1, PT ;  /* 0x000000010200780c */ /* 0x004fc80003f06270 */
[----:B------:R-:W-:-:S13]  /*0080*/  ISETP.NE.OR P0, PT, R0, UR4, !P0 ;  /* 0x0000000400007c0c */ /* 0x000fda000c705670 */
[----:B------:R-:W-:Y:S05]  /*0090*/  @P0 EXIT ;  /* 0x000000000000094d */ /* 0x000fea0003800000 */
[----:B------:R-:W-:Y:S01]  /*00a0*/  IMAD.MOV.U32 R0, RZ, RZ, RZ ;  /* 0x000000ffff007224 */ /* 0x000fe200078e00ff */
[----:B------:R-:W0:Y:S01]  /*00b0*/  LDCU.64 UR4, c[0x0][0x358] ;  /* 0x00006b00ff0477ac */ /* 0x000e220008000a00 */
[----:B------:R-:W1:Y:S05]  /*00c0*/  LDCU UR6, c[0x0][0x380] ;  /* 0x00007000ff0677ac */ /* 0x000e6a0008000800 */
.L_x_2:
[----:B01----:R-:W-:-:S05]  /*00d0*/  IMAD.HI.U32 R2, R0, -0x55555555, RZ ;  /* 0xaaaaaaab00027827 */ /* 0x003fca00078e00ff */
[----:B------:R-:W-:-:S05]  /*00e0*/  SHF.R.U32.HI R3, RZ, 0x1, R2 ;  /* 0x00000001ff037819 */ /* 0x000fca0000011602 */
[----:B------:R-:W-:Y:S02]  /*00f0*/  IMAD R3, R3, -0x3, R0 ;  /* 0xfffffffd03037824 */ /* 0x000fe400078e0200 */
[----:B------:R-:W-:-:S03]  /*0100*/  VIADD R0, R0, 0x1 ;  /* 0x0000000100007836 */ /* 0x000fc60000000000 */
[----:B------:R-:W-:Y:S02]  /*0110*/  ISETP.NE.AND P1, PT, R3, 0x2, PT ;  /* 0x000000020300780c */ /* 0x000fe40003f25270 */
[----:B-1----:R-:W-:-:S11]  /*0120*/  ISETP.NE.AND P0, PT, R0, UR6, PT ;  /* 0x0000000600007c0c */ /* 0x002fd6000bf05270 */
[----:B------:R-:W-:Y:S05]  /*0130*/  @!P1 BRA `(.L_x_0) ;  /* 0x0000000000289947 */ /* 0x000fea0003800000 */
[----:B------:R-:W-:-:S13]  /*0140*/  ISETP.NE.AND P1, PT, R3, 0x1, PT ;  /* 0x000000010300780c */ /* 0x000fda0003f25270 */
[----:B------:R-:W0:Y:S02]  /*0150*/  @P1 LDC.64 R2, c[0x0][0x388] ;  /* 0x0000e200ff021b82 */ /* 0x000e240000000a00 */
[----:B0-----:R-:W2:Y:S06]  /*0160*/  @P1 LDG.E R6, desc[UR4][R2.64] ;  /* 0x0000000402061981 */ /* 0x001eac000c1e1900 */
[----:B------:R-:W0:Y:S01]  /*0170*/  @!P1 LDC.64 R4, c[0x0][0x390] ;  /* 0x0000e400ff049b82 */ /* 0x000e220000000a00 */
[----:B--2---:R-:W-:-:S05]  /*0180*/  @P1 IADD3 R7, PT, PT, R6, 0x1, RZ ;  /* 0x0000000106071810 */ /* 0x004fca0007ffe0ff */
[----:B------:R1:W-:Y:S04]  /*0190*/  @P1 STG.E desc[UR4][R2.64], R7 ;  /* 0x0000000702001986 */ /* 0x0003e8000c101904 */
[----:B0-----:R-:W2:Y:S02]  /*01a0*/  @!P1 LDG.E R6, desc[UR4][R4.64] ;  /* 0x0000000404069981 */ /* 0x001ea4000c1e1900 */
[----:B--2---:R-:W-:-:S05]  /*01b0*/  @!P1 VIADD R9, R6, 0x1 ;  /* 0x0000000106099836 */ /* 0x004fca0000000000 */
[----:B------:R1:W-:Y:S01]  /*01c0*/  @!P1 STG.E desc[UR4][R4.64], R9 ;  /* 0x0000000904009986 */ /* 0x0003e2000c101904 */
[----:B------:R-:W-:Y:S05]  /*01d0*/  BRA `(.L_x_1) ;  /* 0x0000000000107947 */ /* 0x000fea0003800000 */
.L_x_0:
[----:B------:R-:W0:Y:S02]  /*01e0*/  LDC.64 R2, c[0x0][0x398] ;  /* 0x0000e600ff027b82 */ /* 0x000e240000000a00 */
[----:B0-----:R-:W2:Y:S02]  /*01f0*/  LDG.E R4, desc[UR4][R2.64] ;  /* 0x0000000402047981 */ /* 0x001ea4000c1e1900 */
[----:B--2---:R-:W-:-:S05]  /*0200*/  IADD3 R5, PT, PT, R4, 0x1, RZ ;  /* 0x0000000104057810 */ /* 0x004fca0007ffe0ff */
[----:B------:R0:W-:Y:S02]  /*0210*/  STG.E desc[UR4][R2.64], R5 ;  /* 0x0000000502007986 */ /* 0x0001e4000c101904 */
.L_x_1:
[----:B------:R-:W-:Y:S05]  /*0220*/  @P0 BRA `(.L_x_2) ;  /* 0xfffffffc00a80947 */ /* 0x000fea000383ffff */
[----:B------:R-:W-:Y:S05]  /*0230*/  EXIT ;  /* 0x000000000000794d */ /* 0x000fea0003800000 */
.L_x_3:
[----:B------:R-:W-:-:S00]  /*0240*/  BRA `(.L_x_3) ;  /* 0xfffffffc00fc7947 */ /* 0x000fc0000383ffff */
[----:B------:R-:W-:-:S00]  /*0250*/  NOP ;  /* 0x0000000000007918 */ /* 0x000fc00000000000 */
        /* <DEDUP_REMOVED lines=10> */
.L_x_4:


//--------------------- .nv.shared.reserved.0     --------------------------
	.section	.nv.shared.reserved.0,"aw",@nobits
	.weak		__nv_reservedSMEM_offset_0_alias
	.size		__nv_reservedSMEM_offset_0_alias, 0, 64
	.other		__nv_reservedSMEM_offset_0_alias,@"STO_CUDA_RESERVED_SHARED STV_DEFAULT"
__nv_reservedSMEM_offset_0_alias:
	.zero		0
	.zero		64


//--------------------- .nv.constant0._Z33multiple_branches_for_loop_kerneliPiS_S_ --------------------------
	.section	.nv.constant0._Z33multiple_branches_for_loop_kerneliPiS_S_,"a",@progbits
	.sectionflags	@""
	.align	4
.nv.constant0._Z33multiple_branches_for_loop_kerneliPiS_S_:
	.zero		928


//--------------------- SYMBOLS --------------------------

	.type		.nv.reservedSmem.offset0,@object
	.size		.nv.reservedSmem.offset0,0x4
